//
// Generated by NVIDIA NVVM Compiler
//
// Compiler Build ID: CL-36424714
// Cuda compilation tools, release 13.0, V13.0.88
// Based on NVVM 20.0.0
//

.version 9.0
.target sm_100
.address_size 64

	// .globl	_Z14_copy_dr_to_dePiS_ii

.visible .entry _Z14_copy_dr_to_dePiS_ii(
	.param .u64 .ptr .align 1 _Z14_copy_dr_to_dePiS_ii_param_0,
	.param .u64 .ptr .align 1 _Z14_copy_dr_to_dePiS_ii_param_1,
	.param .u32 _Z14_copy_dr_to_dePiS_ii_param_2,
	.param .u32 _Z14_copy_dr_to_dePiS_ii_param_3
)
{
	.reg .b32 	%r<12>;
	.reg .b64 	%rd<8>;

	ld.param.u64 	%rd1, [_Z14_copy_dr_to_dePiS_ii_param_0];
	ld.param.u64 	%rd2, [_Z14_copy_dr_to_dePiS_ii_param_1];
	ld.param.u32 	%r1, [_Z14_copy_dr_to_dePiS_ii_param_2];
	cvta.to.global.u64 	%rd3, %rd1;
	cvta.to.global.u64 	%rd4, %rd2;
	mov.u32 	%r2, %tid.x;
	mov.u32 	%r3, %ctaid.x;
	mov.u32 	%r4, %ntid.x;
	mad.lo.s32 	%r5, %r3, %r4, %r2;
	mov.u32 	%r6, %tid.y;
	mov.u32 	%r7, %ctaid.y;
	mov.u32 	%r8, %ntid.y;
	mad.lo.s32 	%r9, %r7, %r8, %r6;
	mad.lo.s32 	%r10, %r1, %r9, %r5;
	mul.wide.s32 	%rd5, %r10, 4;
	add.s64 	%rd6, %rd4, %rd5;
	ld.global.u32 	%r11, [%rd6];
	add.s64 	%rd7, %rd3, %rd5;
	st.global.u32 	[%rd7], %r11;
	ret;

}
	// .globl	_Z17_2Dstencil_globalPiS_Pfiii
.visible .entry _Z17_2Dstencil_globalPiS_Pfiii(
	.param .u64 .ptr .align 1 _Z17_2Dstencil_globalPiS_Pfiii_param_0,
	.param .u64 .ptr .align 1 _Z17_2Dstencil_globalPiS_Pfiii_param_1,
	.param .u64 .ptr .align 1 _Z17_2Dstencil_globalPiS_Pfiii_param_2,
	.param .u32 _Z17_2Dstencil_globalPiS_Pfiii_param_3,
	.param .u32 _Z17_2Dstencil_globalPiS_Pfiii_param_4,
	.param .u32 _Z17_2Dstencil_globalPiS_Pfiii_param_5
)
{
	.reg .pred 	%p<18>;
	.reg .b32 	%r<109>;
	.reg .b32 	%f<49>;
	.reg .b64 	%rd<38>;

	ld.param.u64 	%rd4, [_Z17_2Dstencil_globalPiS_Pfiii_param_0];
	ld.param.u64 	%rd5, [_Z17_2Dstencil_globalPiS_Pfiii_param_1];
	ld.param.u64 	%rd6, [_Z17_2Dstencil_globalPiS_Pfiii_param_2];
	ld.param.u32 	%r22, [_Z17_2Dstencil_globalPiS_Pfiii_param_3];
	ld.param.u32 	%r23, [_Z17_2Dstencil_globalPiS_Pfiii_param_4];
	ld.param.u32 	%r24, [_Z17_2Dstencil_globalPiS_Pfiii_param_5];
	cvta.to.global.u64 	%rd1, %rd6;
	cvta.to.global.u64 	%rd7, %rd5;
	cvta.to.global.u64 	%rd2, %rd4;
	mov.u32 	%r25, %tid.x;
	mov.u32 	%r26, %ctaid.x;
	mov.u32 	%r27, %ntid.x;
	mad.lo.s32 	%r1, %r26, %r27, %r25;
	mov.u32 	%r28, %tid.y;
	mov.u32 	%r29, %ctaid.y;
	mov.u32 	%r30, %ntid.y;
	mad.lo.s32 	%r2, %r29, %r30, %r28;
	mul.lo.s32 	%r3, %r22, %r2;
	add.s32 	%r31, %r3, %r1;
	mul.wide.s32 	%rd8, %r31, 4;
	add.s64 	%rd9, %rd2, %rd8;
	ld.global.u32 	%r106, [%rd9];
	add.s64 	%rd3, %rd7, %rd8;
	st.global.u32 	[%rd3], %r106;
	shr.u32 	%r32, %r24, 31;
	add.s32 	%r33, %r24, %r32;
	shr.s32 	%r5, %r33, 1;
	setp.lt.s32 	%p1, %r24, 2;
	@%p1 bra 	$L__BB1_7;
	and.b32  	%r35, %r24, 2147483646;
	setp.eq.s32 	%p2, %r35, 2;
	mov.b32 	%r108, 1;
	@%p2 bra 	$L__BB1_5;
	and.b32  	%r6, %r5, 1073741822;
	mov.b32 	%r105, 2;
	mov.b32 	%r104, -1;
	mov.u32 	%r101, %r1;
	mov.u32 	%r102, %r2;
	mov.u32 	%r103, %r1;
$L__BB1_3:
	add.s32 	%r38, %r105, -1;
	add.s32 	%r39, %r101, 1;
	setp.lt.s32 	%p3, %r39, %r22;
	add.s32 	%r40, %r103, -1;
	selp.b32 	%r41, %r39, %r40, %p3;
	add.s32 	%r42, %r41, %r3;
	mul.wide.s32 	%rd10, %r42, 4;
	add.s64 	%rd11, %rd2, %rd10;
	ld.global.u32 	%r43, [%rd11];
	cvt.rn.f32.s32 	%f1, %r43;
	mul.wide.s32 	%rd12, %r38, 4;
	add.s64 	%rd13, %rd1, %rd12;
	ld.global.f32 	%f2, [%rd13+-4];
	cvt.rn.f32.s32 	%f3, %r106;
	fma.rn.f32 	%f4, %f2, %f1, %f3;
	cvt.rzi.s32.f32 	%r44, %f4;
	st.global.u32 	[%rd3], %r44;
	setp.lt.s32 	%p4, %r1, %r38;
	selp.b32 	%r45, %r39, %r40, %p4;
	add.s32 	%r46, %r45, %r3;
	mul.wide.s32 	%rd14, %r46, 4;
	add.s64 	%rd15, %rd2, %rd14;
	ld.global.u32 	%r47, [%rd15];
	cvt.rn.f32.s32 	%f5, %r47;
	ld.global.f32 	%f6, [%rd13+-4];
	cvt.rn.f32.s32 	%f7, %r44;
	fma.rn.f32 	%f8, %f6, %f5, %f7;
	cvt.rzi.s32.f32 	%r48, %f8;
	st.global.u32 	[%rd3], %r48;
	add.s32 	%r49, %r102, 1;
	setp.lt.s32 	%p5, %r49, %r23;
	add.s32 	%r50, %r104, -1;
	selp.b32 	%r51, %r38, %r104, %p5;
	add.s32 	%r52, %r51, %r2;
	mad.lo.s32 	%r53, %r52, %r22, %r1;
	mul.wide.s32 	%rd16, %r53, 4;
	add.s64 	%rd17, %rd2, %rd16;
	ld.global.u32 	%r54, [%rd17];
	cvt.rn.f32.s32 	%f9, %r54;
	ld.global.f32 	%f10, [%rd13+-4];
	cvt.rn.f32.s32 	%f11, %r48;
	fma.rn.f32 	%f12, %f10, %f9, %f11;
	cvt.rzi.s32.f32 	%r55, %f12;
	st.global.u32 	[%rd3], %r55;
	setp.lt.u32 	%p6, %r2, %r38;
	selp.b32 	%r56, %r38, %r104, %p6;
	add.s32 	%r57, %r56, %r2;
	mad.lo.s32 	%r58, %r57, %r22, %r1;
	mul.wide.s32 	%rd18, %r58, 4;
	add.s64 	%rd19, %rd2, %rd18;
	ld.global.u32 	%r59, [%rd19];
	cvt.rn.f32.s32 	%f13, %r59;
	ld.global.f32 	%f14, [%rd13+-4];
	cvt.rn.f32.s32 	%f15, %r55;
	fma.rn.f32 	%f16, %f14, %f13, %f15;
	cvt.rzi.s32.f32 	%r60, %f16;
	st.global.u32 	[%rd3], %r60;
	add.s32 	%r101, %r101, 2;
	setp.lt.s32 	%p7, %r101, %r22;
	add.s32 	%r103, %r103, -2;
	selp.b32 	%r61, %r101, %r103, %p7;
	add.s32 	%r62, %r61, %r3;
	mul.wide.s32 	%rd20, %r62, 4;
	add.s64 	%rd21, %rd2, %rd20;
	ld.global.u32 	%r63, [%rd21];
	cvt.rn.f32.s32 	%f17, %r63;
	ld.global.f32 	%f18, [%rd13];
	cvt.rn.f32.s32 	%f19, %r60;
	fma.rn.f32 	%f20, %f18, %f17, %f19;
	cvt.rzi.s32.f32 	%r64, %f20;
	st.global.u32 	[%rd3], %r64;
	setp.gt.s32 	%p8, %r1, %r38;
	selp.b32 	%r65, %r103, %r101, %p8;
	add.s32 	%r66, %r65, %r3;
	mul.wide.s32 	%rd22, %r66, 4;
	add.s64 	%rd23, %rd2, %rd22;
	ld.global.u32 	%r67, [%rd23];
	cvt.rn.f32.s32 	%f21, %r67;
	ld.global.f32 	%f22, [%rd13];
	cvt.rn.f32.s32 	%f23, %r64;
	fma.rn.f32 	%f24, %f22, %f21, %f23;
	cvt.rzi.s32.f32 	%r68, %f24;
	st.global.u32 	[%rd3], %r68;
	add.s32 	%r102, %r102, 2;
	setp.lt.s32 	%p9, %r102, %r23;
	selp.b32 	%r69, %r105, %r50, %p9;
	add.s32 	%r70, %r69, %r2;
	mad.lo.s32 	%r71, %r70, %r22, %r1;
	mul.wide.s32 	%rd24, %r71, 4;
	add.s64 	%rd25, %rd2, %rd24;
	ld.global.u32 	%r72, [%rd25];
	cvt.rn.f32.s32 	%f25, %r72;
	ld.global.f32 	%f26, [%rd13];
	cvt.rn.f32.s32 	%f27, %r68;
	fma.rn.f32 	%f28, %f26, %f25, %f27;
	cvt.rzi.s32.f32 	%r73, %f28;
	st.global.u32 	[%rd3], %r73;
	setp.gt.u32 	%p10, %r2, %r38;
	selp.b32 	%r74, %r50, %r105, %p10;
	add.s32 	%r75, %r74, %r2;
	mad.lo.s32 	%r76, %r75, %r22, %r1;
	mul.wide.s32 	%rd26, %r76, 4;
	add.s64 	%rd27, %rd2, %rd26;
	ld.global.u32 	%r77, [%rd27];
	cvt.rn.f32.s32 	%f29, %r77;
	ld.global.f32 	%f30, [%rd13];
	cvt.rn.f32.s32 	%f31, %r73;
	fma.rn.f32 	%f32, %f30, %f29, %f31;
	cvt.rzi.s32.f32 	%r106, %f32;
	st.global.u32 	[%rd3], %r106;
	add.s32 	%r17, %r105, 2;
	add.s32 	%r104, %r104, -2;
	setp.ne.s32 	%p11, %r105, %r6;
	mov.u32 	%r105, %r17;
	@%p11 bra 	$L__BB1_3;
	add.s32 	%r108, %r17, -1;
$L__BB1_5:
	and.b32  	%r78, %r5, 1;
	setp.eq.b32 	%p12, %r78, 1;
	not.pred 	%p13, %p12;
	@%p13 bra 	$L__BB1_7;
	add.s32 	%r79, %r108, %r1;
	setp.lt.s32 	%p14, %r79, %r22;
	sub.s32 	%r80, %r1, %r108;
	selp.b32 	%r81, %r79, %r80, %p14;
	add.s32 	%r82, %r81, %r3;
	mul.wide.s32 	%rd28, %r82, 4;
	add.s64 	%rd29, %rd2, %rd28;
	ld.global.u32 	%r83, [%rd29];
	cvt.rn.f32.s32 	%f33, %r83;
	mul.wide.s32 	%rd30, %r108, 4;
	add.s64 	%rd31, %rd1, %rd30;
	ld.global.f32 	%f34, [%rd31+-4];
	cvt.rn.f32.s32 	%f35, %r106;
	fma.rn.f32 	%f36, %f34, %f33, %f35;
	cvt.rzi.s32.f32 	%r84, %f36;
	st.global.u32 	[%rd3], %r84;
	setp.lt.s32 	%p15, %r1, %r108;
	selp.b32 	%r85, %r79, %r80, %p15;
	add.s32 	%r86, %r85, %r3;
	mul.wide.s32 	%rd32, %r86, 4;
	add.s64 	%rd33, %rd2, %rd32;
	ld.global.u32 	%r87, [%rd33];
	cvt.rn.f32.s32 	%f37, %r87;
	ld.global.f32 	%f38, [%rd31+-4];
	cvt.rn.f32.s32 	%f39, %r84;
	fma.rn.f32 	%f40, %f38, %f37, %f39;
	cvt.rzi.s32.f32 	%r88, %f40;
	st.global.u32 	[%rd3], %r88;
	add.s32 	%r89, %r108, %r2;
	setp.lt.s32 	%p16, %r89, %r23;
	neg.s32 	%r90, %r108;
	selp.b32 	%r91, %r108, %r90, %p16;
	add.s32 	%r92, %r91, %r2;
	mad.lo.s32 	%r93, %r92, %r22, %r1;
	mul.wide.s32 	%rd34, %r93, 4;
	add.s64 	%rd35, %rd2, %rd34;
	ld.global.u32 	%r94, [%rd35];
	cvt.rn.f32.s32 	%f41, %r94;
	ld.global.f32 	%f42, [%rd31+-4];
	cvt.rn.f32.s32 	%f43, %r88;
	fma.rn.f32 	%f44, %f42, %f41, %f43;
	cvt.rzi.s32.f32 	%r95, %f44;
	st.global.u32 	[%rd3], %r95;
	setp.lt.u32 	%p17, %r2, %r108;
	selp.b32 	%r96, %r108, %r90, %p17;
	add.s32 	%r97, %r96, %r2;
	mad.lo.s32 	%r98, %r97, %r22, %r1;
	mul.wide.s32 	%rd36, %r98, 4;
	add.s64 	%rd37, %rd2, %rd36;
	ld.global.u32 	%r99, [%rd37];
	cvt.rn.f32.s32 	%f45, %r99;
	ld.global.f32 	%f46, [%rd31+-4];
	cvt.rn.f32.s32 	%f47, %r95;
	fma.rn.f32 	%f48, %f46, %f45, %f47;
	cvt.rzi.s32.f32 	%r100, %f48;
	st.global.u32 	[%rd3], %r100;
$L__BB1_7:
	ret;

}


// ===== COMPILED SASS (sm_100) =====

	.target	sm_100

	.elftype	@"ET_EXEC"


//--------------------- .note.nv.tkinfo           --------------------------
	.section	.note.nv.tkinfo,"",@"SHT_NOTE"
	.sectionflags	@"SHF_NOTE_NV_TKINFO"
	.tkinfo
        /*0018*/ 	.word	0x00000002
        /*0030*/ 	.string	""
        /*0030*/ 	.string	"ptxas"
        /*0030*/ 	.string	"Cuda compilation tools, release 13.0, V13.0.88"
        /*0030*/ 	.string	"Build cuda_13.0.r13.0/compiler.36424714_0"
        /*0030*/ 	.string	"-arch sm_100 -m 64 "



//--------------------- .note.nv.cuinfo           --------------------------
	.section	.note.nv.cuinfo,"",@"SHT_NOTE"
	.sectionflags	@"SHF_NOTE_NV_CUINFO"
        /*0018*/ 	.short	0x0002
        /*001a*/ 	.short	0x0064
        /*001c*/ 	.short	0x0082
	.zero		2


//--------------------- .nv.info                  --------------------------
	.section	.nv.info,"",@"SHT_CUDA_INFO"
	.align	4


	//----- nvinfo : EIATTR_REGCOUNT
	.align		4
        /*0000*/ 	.byte	0x04, 0x2f
        /*0002*/ 	.short	(.L_1 - .L_0)
	.align		4
.L_0:
        /*0004*/ 	.word	index@(_Z14_copy_dr_to_dePiS_ii)
        /*0008*/ 	.word	0x0000000a


	//----- nvinfo : EIATTR_FRAME_SIZE
	.align		4
.L_1:
        /*000c*/ 	.byte	0x04, 0x11
        /*000e*/ 	.short	(.L_3 - .L_2)
	.align		4
.L_2:
        /*0010*/ 	.word	index@(_Z14_copy_dr_to_dePiS_ii)
        /*0014*/ 	.word	0x00000000


	//----- nvinfo : EIATTR_REGCOUNT
	.align		4
.L_3:
        /*0018*/ 	.byte	0x04, 0x2f
        /*001a*/ 	.short	(.L_5 - .L_4)
	.align		4
.L_4:
        /*001c*/ 	.word	index@(_Z17_2Dstencil_globalPiS_Pfiii)
        /*0020*/ 	.word	0x0000001e


	//----- nvinfo : EIATTR_FRAME_SIZE
	.align		4
.L_5:
        /*0024*/ 	.byte	0x04, 0x11
        /*0026*/ 	.short	(.L_7 - .L_6)
	.align		4
.L_6:
        /*0028*/ 	.word	index@(_Z17_2Dstencil_globalPiS_Pfiii)
        /*002c*/ 	.word	0x00000000


	//----- nvinfo : EIATTR_MIN_STACK_SIZE
	.align		4
.L_7:
        /*0030*/ 	.byte	0x04, 0x12
        /*0032*/ 	.short	(.L_9 - .L_8)
	.align		4
.L_8:
        /*0034*/ 	.word	index@(_Z17_2Dstencil_globalPiS_Pfiii)
        /*0038*/ 	.word	0x00000000


	//----- nvinfo : EIATTR_MIN_STACK_SIZE
	.align		4
.L_9:
        /*003c*/ 	.byte	0x04, 0x12
        /*003e*/ 	.short	(.L_11 - .L_10)
	.align		4
.L_10:
        /*0040*/ 	.word	index@(_Z14_copy_dr_to_dePiS_ii)
        /*0044*/ 	.word	0x00000000
.L_11:


//--------------------- .nv.compat                --------------------------
	.section	.nv.compat,"",@"SHT_CUDA_COMPAT_INFO"
	.align	4
        /*0000*/ 	.byte	0x02, 0x09, 0x00, 0x00, 0x02, 0x02, 0x01, 0x00, 0x02, 0x05, 0x05, 0x00, 0x03, 0x07, 0x01, 0x01
        /*0010*/ 	.byte	0x02, 0x03, 0x00, 0x00, 0x02, 0x06, 0x01, 0x00, 0x04, 0x0b, 0x08, 0x00, 0x09, 0x00, 0x00, 0x00
        /*0020*/ 	.byte	0x00, 0x00, 0x00, 0x00


//--------------------- .nv.info._Z17_2Dstencil_globalPiS_Pfiii --------------------------
	.section	.nv.info._Z17_2Dstencil_globalPiS_Pfiii,"",@"SHT_CUDA_INFO"
	.sectionflags	@""
	.align	4


	//----- nvinfo : EIATTR_CUDA_API_VERSION
	.align		4
        /*0000*/ 	.byte	0x04, 0x37
        /*0002*/ 	.short	(.L_13 - .L_12)
.L_12:
        /*0004*/ 	.word	0x00000082


	//----- nvinfo : EIATTR_KPARAM_INFO
	.align		4
.L_13:
        /*0008*/ 	.byte	0x04, 0x17
        /*000a*/ 	.short	(.L_15 - .L_14)
.L_14:
        /*000c*/ 	.word	0x00000000
        /*0010*/ 	.short	0x0005
        /*0012*/ 	.short	0x0020
        /*0014*/ 	.byte	0x00, 0xf0, 0x11, 0x00


	//----- nvinfo : EIATTR_KPARAM_INFO
	.align		4
.L_15:
        /*0018*/ 	.byte	0x04, 0x17
        /*001a*/ 	.short	(.L_17 - .L_16)
.L_16:
        /*001c*/ 	.word	0x00000000
        /*0020*/ 	.short	0x0004
        /*0022*/ 	.short	0x001c
        /*0024*/ 	.byte	0x00, 0xf0, 0x11, 0x00


	//----- nvinfo : EIATTR_KPARAM_INFO
	.align		4
.L_17:
        /*0028*/ 	.byte	0x04, 0x17
        /*002a*/ 	.short	(.L_19 - .L_18)
.L_18:
        /*002c*/ 	.word	0x00000000
        /*0030*/ 	.short	0x0003
        /*0032*/ 	.short	0x0018
        /*0034*/ 	.byte	0x00, 0xf0, 0x11, 0x00


	//----- nvinfo : EIATTR_KPARAM_INFO
	.align		4
.L_19:
        /*0038*/ 	.byte	0x04, 0x17
        /*003a*/ 	.short	(.L_21 - .L_20)
.L_20:
        /*003c*/ 	.word	0x00000000
        /*0040*/ 	.short	0x0002
        /*0042*/ 	.short	0x0010
        /*0044*/ 	.byte	0x00, 0xf5, 0x21, 0x00


	//----- nvinfo : EIATTR_KPARAM_INFO
	.align		4
.L_21:
        /*0048*/ 	.byte	0x04, 0x17
        /*004a*/ 	.short	(.L_23 - .L_22)
.L_22:
        /*004c*/ 	.word	0x00000000
        /*0050*/ 	.short	0x0001
        /*0052*/ 	.short	0x0008
        /*0054*/ 	.byte	0x00, 0xf5, 0x21, 0x00


	//----- nvinfo : EIATTR_KPARAM_INFO
	.align		4
.L_23:
        /*0058*/ 	.byte	0x04, 0x17
        /*005a*/ 	.short	(.L_25 - .L_24)
.L_24:
        /*005c*/ 	.word	0x00000000
        /*0060*/ 	.short	0x0000
        /*0062*/ 	.short	0x0000
        /*0064*/ 	.byte	0x00, 0xf5, 0x21, 0x00


	//----- nvinfo : EIATTR_SPARSE_MMA_MASK
	.align		4
.L_25:
        /*0068*/ 	.byte	0x03, 0x50
        /*006a*/ 	.short	0x0000


	//----- nvinfo : EIATTR_MAXREG_COUNT
	.align		4
        /*006c*/ 	.byte	0x03, 0x1b
        /*006e*/ 	.short	0x00ff


	//----- nvinfo : EIATTR_MERCURY_ISA_VERSION
	.align		4
        /*0070*/ 	.byte	0x03, 0x5f
        /*0072*/ 	.short	0x0101


	//----- nvinfo : EIATTR_VRC_CTA_INIT_COUNT
	.align		4
        /*0074*/ 	.byte	0x02, 0x4a
	.zero		1
	.zero		1


	//----- nvinfo : EIATTR_EXIT_INSTR_OFFSETS
	.align		4
        /*0078*/ 	.byte	0x04, 0x1c
        /*007a*/ 	.short	(.L_27 - .L_26)


	//   ....[0]....
.L_26:
        /*007c*/ 	.word	0x00000140


	//   ....[1]....
        /*0080*/ 	.word	0x00000910


	//   ....[2]....
        /*0084*/ 	.word	0x00000c70


	//----- nvinfo : EIATTR_CBANK_PARAM_SIZE
	.align		4
.L_27:
        /*0088*/ 	.byte	0x03, 0x19
        /*008a*/ 	.short	0x0024


	//----- nvinfo : EIATTR_PARAM_CBANK
	.align		4
        /*008c*/ 	.byte	0x04, 0x0a
        /*008e*/ 	.short	(.L_29 - .L_28)
	.align		4
.L_28:
        /*0090*/ 	.word	index@(.nv.constant0._Z17_2Dstencil_globalPiS_Pfiii)
        /*0094*/ 	.short	0x0380
        /*0096*/ 	.short	0x0024


	//----- nvinfo : EIATTR_SW_WAR
	.align		4
.L_29:
        /*0098*/ 	.byte	0x04, 0x36
        /*009a*/ 	.short	(.L_31 - .L_30)
.L_30:
        /*009c*/ 	.word	0x00000008
.L_31:


//--------------------- .nv.info._Z14_copy_dr_to_dePiS_ii --------------------------
	.section	.nv.info._Z14_copy_dr_to_dePiS_ii,"",@"SHT_CUDA_INFO"
	.sectionflags	@""
	.align	4


	//----- nvinfo : EIATTR_CUDA_API_VERSION
	.align		4
        /*0000*/ 	.byte	0x04, 0x37
        /*0002*/ 	.short	(.L_33 - .L_32)
.L_32:
        /*0004*/ 	.word	0x00000082


	//----- nvinfo : EIATTR_KPARAM_INFO
	.align		4
.L_33:
        /*0008*/ 	.byte	0x04, 0x17
        /*000a*/ 	.short	(.L_35 - .L_34)
.L_34:
        /*000c*/ 	.word	0x00000000
        /*0010*/ 	.short	0x0003
        /*0012*/ 	.short	0x0014
        /*0014*/ 	.byte	0x00, 0xf0, 0x11, 0x00


	//----- nvinfo : EIATTR_KPARAM_INFO
	.align		4
.L_35:
        /*0018*/ 	.byte	0x04, 0x17
        /*001a*/ 	.short	(.L_37 - .L_36)
.L_36:
        /*001c*/ 	.word	0x00000000
        /*0020*/ 	.short	0x0002
        /*0022*/ 	.short	0x0010
        /*0024*/ 	.byte	0x00, 0xf0, 0x11, 0x00


	//----- nvinfo : EIATTR_KPARAM_INFO
	.align		4
.L_37:
        /*0028*/ 	.byte	0x04, 0x17
        /*002a*/ 	.short	(.L_39 - .L_38)
.L_38:
        /*002c*/ 	.word	0x00000000
        /*0030*/ 	.short	0x0001
        /*0032*/ 	.short	0x0008
        /*0034*/ 	.byte	0x00, 0xf5, 0x21, 0x00


	//----- nvinfo : EIATTR_KPARAM_INFO
	.align		4
.L_39:
        /*0038*/ 	.byte	0x04, 0x17
        /*003a*/ 	.short	(.L_41 - .L_40)
.L_40:
        /*003c*/ 	.word	0x00000000
        /*0040*/ 	.short	0x0000
        /*0042*/ 	.short	0x0000
        /*0044*/ 	.byte	0x00, 0xf5, 0x21, 0x00


	//----- nvinfo : EIATTR_SPARSE_MMA_MASK
	.align		4
.L_41:
        /*0048*/ 	.byte	0x03, 0x50
        /*004a*/ 	.short	0x0000


	//----- nvinfo : EIATTR_MAXREG_COUNT
	.align		4
        /*004c*/ 	.byte	0x03, 0x1b
        /*004e*/ 	.short	0x00ff


	//----- nvinfo : EIATTR_MERCURY_ISA_VERSION
	.align		4
        /*0050*/ 	.byte	0x03, 0x5f
        /*0052*/ 	.short	0x0101


	//----- nvinfo : EIATTR_VRC_CTA_INIT_COUNT
	.align		4
        /*0054*/ 	.byte	0x02, 0x4a
	.zero		1
	.zero		1


	//----- nvinfo : EIATTR_EXIT_INSTR_OFFSETS
	.align		4
        /*0058*/ 	.byte	0x04, 0x1c
        /*005a*/ 	.short	(.L_43 - .L_42)


	//   ....[0]....
.L_42:
        /*005c*/ 	.word	0x00000120


	//----- nvinfo : EIATTR_CBANK_PARAM_SIZE
	.align		4
.L_43:
        /*0060*/ 	.byte	0x03, 0x19
        /*0062*/ 	.short	0x0018


	//----- nvinfo : EIATTR_PARAM_CBANK
	.align		4
        /*0064*/ 	.byte	0x04, 0x0a
        /*0066*/ 	.short	(.L_45 - .L_44)
	.align		4
.L_44:
        /*0068*/ 	.word	index@(.nv.constant0._Z14_copy_dr_to_dePiS_ii)
        /*006c*/ 	.short	0x0380
        /*006e*/ 	.short	0x0018


	//----- nvinfo : EIATTR_SW_WAR
	.align		4
.L_45:
        /*0070*/ 	.byte	0x04, 0x36
        /*0072*/ 	.short	(.L_47 - .L_46)
.L_46:
        /*0074*/ 	.word	0x00000008
.L_47:


//--------------------- .nv.callgraph             --------------------------
	.section	.nv.callgraph,"",@"SHT_CUDA_CALLGRAPH"
	.align	4
	.sectionentsize	8
	.align		4
        /*0000*/ 	.word	0x00000000
	.align		4
        /*0004*/ 	.word	0xffffffff
	.align		4
        /*0008*/ 	.word	0x00000000
	.align		4
        /*000c*/ 	.word	0xfffffffe
	.align		4
        /*0010*/ 	.word	0x00000000
	.align		4
        /*0014*/ 	.word	0xfffffffd
	.align		4
        /*0018*/ 	.word	0x00000000
	.align		4
        /*001c*/ 	.word	0xfffffffc


//--------------------- .text._Z17_2Dstencil_globalPiS_Pfiii --------------------------
	.section	.text._Z17_2Dstencil_globalPiS_Pfiii,"ax",@progbits
	.align	128
        .global         _Z17_2Dstencil_globalPiS_Pfiii
        .type           _Z17_2Dstencil_globalPiS_Pfiii,@function
        .size           _Z17_2Dstencil_globalPiS_Pfiii,(.L_x_4 - _Z17_2Dstencil_globalPiS_Pfiii)
        .other          _Z17_2Dstencil_globalPiS_Pfiii,@"STO_CUDA_ENTRY STV_DEFAULT"
_Z17_2Dstencil_globalPiS_Pfiii:
.text._Z17_2Dstencil_globalPiS_Pfiii:
[----:B------:R-:W-:Y:S01]  /*0000*/  LDC R1, c[0x0][0x37c] ;  /* 0x0000df00ff017b82 */ /* 0x000fe20000000800 */
[----:B------:R-:W0:Y:S07]  /*0010*/  S2R R0, SR_TID.X ;  /* 0x0000000000007919 */ /* 0x000e2e0000002100 */
[----:B------:R-:W0:Y:S01]  /*0020*/  S2UR UR6, SR_CTAID.X ;  /* 0x00000000000679c3 */ /* 0x000e220000002500 */
[----:B------:R-:W1:Y:S01]  /*0030*/  LDCU UR8, c[0x0][0x398] ;  /* 0x00007300ff0877ac */ /* 0x000e620008000800 */
[----:B------:R-:W2:Y:S01]  /*0040*/  S2R R2, SR_TID.Y ;  /* 0x0000000000027919 */ /* 0x000ea20000002200 */
[----:B------:R-:W3:Y:S05]  /*0050*/  LDCU.64 UR4, c[0x0][0x358] ;  /* 0x00006b00ff0477ac */ /* 0x000eea0008000a00 */
[----:B------:R-:W0:Y:S08]  /*0060*/  LDC R3, c[0x0][0x360] ;  /* 0x0000d800ff037b82 */ /* 0x000e300000000800 */
[----:B------:R-:W2:Y:S08]  /*0070*/  S2UR UR7, SR_CTAID.Y ;  /* 0x00000000000779c3 */ /* 0x000eb00000002600 */
[----:B------:R-:W2:Y:S08]  /*0080*/  LDC R5, c[0x0][0x364] ;  /* 0x0000d900ff057b82 */ /* 0x000eb00000000800 */
[----:B------:R-:W4:Y:S01]  /*0090*/  LDC.64 R10, c[0x0][0x380] ;  /* 0x0000e000ff0a7b82 */ /* 0x000f220000000a00 */
[----:B0-----:R-:W-:-:S07]  /*00a0*/  IMAD R0, R3, UR6, R0 ;  /* 0x0000000603007c24 */ /* 0x001fce000f8e0200 */
[----:B------:R-:W0:Y:S01]  /*00b0*/  LDC.64 R12, c[0x0][0x388] ;  /* 0x0000e200ff0c7b82 */ /* 0x000e220000000a00 */
[----:B--2---:R-:W-:-:S07]  /*00c0*/  IMAD R3, R5, UR7, R2 ;  /* 0x0000000705037c24 */ /* 0x004fce000f8e0202 */
[----:B------:R-:W2:Y:S01]  /*00d0*/  LDC R2, c[0x0][0x3a0] ;  /* 0x0000e800ff027b82 */ /* 0x000ea20000000800 */
[----:B-1----:R-:W-:-:S04]  /*00e0*/  IMAD R7, R3, UR8, R0 ;  /* 0x0000000803077c24 */ /* 0x002fc8000f8e0200 */
[----:B----4-:R-:W-:-:S05]  /*00f0*/  IMAD.WIDE R4, R7, 0x4, R10 ;  /* 0x0000000407047825 */ /* 0x010fca00078e020a */
[----:B---3--:R-:W3:Y:S01]  /*0100*/  LDG.E R19, desc[UR4][R4.64] ;  /* 0x0000000404137981 */ /* 0x008ee2000c1e1900 */
[----:B0-----:R-:W-:Y:S01]  /*0110*/  IMAD.WIDE R12, R7, 0x4, R12 ;  /* 0x00000004070c7825 */ /* 0x001fe200078e020c */
[----:B--2---:R-:W-:-:S04]  /*0120*/  ISETP.GE.AND P0, PT, R2, 0x2, PT ;  /* 0x000000020200780c */ /* 0x004fc80003f06270 */
[----:B---3--:R0:W-:Y:S09]  /*0130*/  STG.E desc[UR4][R12.64], R19 ;  /* 0x000000130c007986 */ /* 0x0081f2000c101904 */
[----:B------:R-:W-:Y:S05]  /*0140*/  @!P0 EXIT ;  /* 0x000000000000894d */ /* 0x000fea0003800000 */
[----:B------:R-:W-:Y:S01]  /*0150*/  LOP3.LUT R4, R2, 0x7ffffffe, RZ, 0xc0, !PT ;  /* 0x7ffffffe02047812 */ /* 0x000fe200078ec0ff */
[----:B------:R-:W-:-:S03]  /*0160*/  IMAD.MOV.U32 R7, RZ, RZ, 0x1 ;  /* 0x00000001ff077424 */ /* 0x000fc600078e00ff */
[----:B------:R-:W-:Y:S02]  /*0170*/  ISETP.NE.AND P0, PT, R4, 0x2, PT ;  /* 0x000000020400780c */ /* 0x000fe40003f05270 */
[----:B------:R-:W-:-:S04]  /*0180*/  LEA.HI R4, R2, R2, RZ, 0x1 ;  /* 0x0000000202047211 */ /* 0x000fc800078f08ff */
[----:B------:R-:W-:-:S07]  /*0190*/  SHF.R.S32.HI R4, RZ, 0x1, R4 ;  /* 0x00000001ff047819 */ /* 0x000fce0000011404 */
[----:B------:R-:W-:Y:S05]  /*01a0*/  @!P0 BRA `(.L_x_0) ;  /* 0x0000000400d08947 */ /* 0x000fea0003800000 */
[----:B------:R-:W1:Y:S01]  /*01b0*/  LDC.64 R14, c[0x0][0x390] ;  /* 0x0000e400ff0e7b82 */ /* 0x000e620000000a00 */
[----:B------:R-:W-:Y:S01]  /*01c0*/  LOP3.LUT R5, R4, 0x3ffffffe, RZ, 0xc0, !PT ;  /* 0x3ffffffe04057812 */ /* 0x000fe200078ec0ff */
[----:B------:R-:W-:Y:S01]  /*01d0*/  IMAD.MOV.U32 R8, RZ, RZ, 0x2 ;  /* 0x00000002ff087424 */ /* 0x000fe200078e00ff */
[----:B------:R-:W-:Y:S01]  /*01e0*/  MOV R7, R0 ;  /* 0x0000000000077202 */ /* 0x000fe20000000f00 */
[----:B------:R-:W-:Y:S01]  /*01f0*/  IMAD.MOV.U32 R6, RZ, RZ, -0x1 ;  /* 0xffffffffff067424 */ /* 0x000fe200078e00ff */
[----:B------:R-:W2:Y:S01]  /*0200*/  LDCU UR6, c[0x0][0x39c] ;  /* 0x00007380ff0677ac */ /* 0x000ea20008000800 */
[----:B------:R-:W-:Y:S02]  /*0210*/  IMAD.MOV.U32 R22, RZ, RZ, R3 ;  /* 0x000000ffff167224 */ /* 0x000fe400078e0003 */
[----:B------:R-:W-:-:S07]  /*0220*/  IMAD.MOV.U32 R2, RZ, RZ, R0 ;  /* 0x000000ffff027224 */ /* 0x000fce00078e0000 */
.L_x_1:
[----:B------:R-:W-:Y:S01]  /*0230*/  IADD3 R23, PT, PT, R7, 0x1, RZ ;  /* 0x0000000107177810 */ /* 0x000fe20007ffe0ff */
[----:B------:R-:W-:Y:S02]  /*0240*/  VIADD R18, R2, 0xffffffff ;  /* 0xffffffff02127836 */ /* 0x000fe40000000000 */
[----:B------:R-:W-:Y:S01]  /*0250*/  VIADD R9, R8, 0xffffffff ;  /* 0xffffffff08097836 */ /* 0x000fe20000000000 */
[----:B------:R-:W-:-:S04]  /*0260*/  ISETP.GE.AND P0, PT, R23, UR8, PT ;  /* 0x0000000817007c0c */ /* 0x000fc8000bf06270 */
[----:B------:R-:W-:-:S05]  /*0270*/  SEL R16, R23, R18, !P0 ;  /* 0x0000001217107207 */ /* 0x000fca0004000000 */
[----:B------:R-:W-:Y:S02]  /*0280*/  IMAD R21, R3, UR8, R16 ;  /* 0x0000000803157c24 */ /* 0x000fe4000f8e0210 */
[----:B-1----:R-:W-:-:S04]  /*0290*/  IMAD.WIDE R16, R9, 0x4, R14 ;  /* 0x0000000409107825 */ /* 0x002fc800078e020e */
[----:B------:R-:W-:Y:S01]  /*02a0*/  IMAD.WIDE R20, R21, 0x4, R10 ;  /* 0x0000000415147825 */ /* 0x000fe200078e020a */
[----:B---3--:R-:W3:Y:S05]  /*02b0*/  LDG.E R24, desc[UR4][R16.64+-0x4] ;  /* 0xfffffc0410187981 */ /* 0x008eea000c1e1900 */
[----:B------:R-:W0:Y:S01]  /*02c0*/  LDG.E R20, desc[UR4][R20.64] ;  /* 0x0000000414147981 */ /* 0x000e22000c1e1900 */
[----:B------:R-:W-:Y:S02]  /*02d0*/  I2FP.F32.S32 R26, R19 ;  /* 0x00000013001a7245 */ /* 0x000fe40000201400 */
[----:B------:R-:W-:-:S04]  /*02e0*/  ISETP.GE.AND P0, PT, R0, R9, PT ;  /* 0x000000090000720c */ /* 0x000fc80003f06270 */
[----:B------:R-:W-:Y:S02]  /*02f0*/  SEL R18, R23, R18, !P0 ;  /* 0x0000001217127207 */ /* 0x000fe40004000000 */
[----:B0-----:R-:W-:-:S05]  /*0300*/  I2FP.F32.S32 R19, R20 ;  /* 0x0000001400137245 */ /* 0x001fca0000201400 */
[----:B---3--:R-:W-:-:S04]  /*0310*/  FFMA R24, R19, R24, R26 ;  /* 0x0000001813187223 */ /* 0x008fc8000000001a */
[----:B------:R-:W0:Y:S01]  /*0320*/  F2I.TRUNC.NTZ R25, R24 ;  /* 0x0000001800197305 */ /* 0x000e22000020f100 */
[----:B------:R-:W-:-:S04]  /*0330*/  IMAD R19, R3, UR8, R18 ;  /* 0x0000000803137c24 */ /* 0x000fc8000f8e0212 */
[----:B------:R-:W-:Y:S01]  /*0340*/  IMAD.WIDE R18, R19, 0x4, R10 ;  /* 0x0000000413127825 */ /* 0x000fe200078e020a */
[----:B0-----:R0:W-:Y:S05]  /*0350*/  STG.E desc[UR4][R12.64], R25 ;  /* 0x000000190c007986 */ /* 0x0011ea000c101904 */
[----:B------:R-:W3:Y:S04]  /*0360*/  LDG.E R18, desc[UR4][R18.64] ;  /* 0x0000000412127981 */ /* 0x000ee8000c1e1900 */
[----:B------:R-:W4:Y:S01]  /*0370*/  LDG.E R21, desc[UR4][R16.64+-0x4] ;  /* 0xfffffc0410157981 */ /* 0x000f22000c1e1900 */
[----:B------:R-:W-:-:S02]  /*0380*/  IADD3 R26, PT, PT, R22, 0x1, RZ ;  /* 0x00000001161a7810 */ /* 0x000fc40007ffe0ff */
[----:B------:R-:W-:Y:S02]  /*0390*/  I2FP.F32.S32 R23, R25 ;  /* 0x0000001900177245 */ /* 0x000fe40000201400 */
[----:B--2---:R-:W-:-:S04]  /*03a0*/  ISETP.GE.AND P0, PT, R26, UR6, PT ;  /* 0x000000061a007c0c */ /* 0x004fc8000bf06270 */
[----:B------:R-:W-:Y:S02]  /*03b0*/  SEL R24, R9, R6, !P0 ;  /* 0x0000000609187207 */ /* 0x000fe40004000000 */
[----:B---3--:R-:W-:-:S05]  /*03c0*/  I2FP.F32.S32 R20, R18 ;  /* 0x0000001200147245 */ /* 0x008fca0000201400 */
[----:B----4-:R-:W-:Y:S01]  /*03d0*/  FFMA R20, R20, R21, R23 ;  /* 0x0000001514147223 */ /* 0x010fe20000000017 */
[----:B------:R-:W-:-:S03]  /*03e0*/  IMAD.IADD R23, R3, 0x1, R24 ;  /* 0x0000000103177824 */ /* 0x000fc600078e0218 */
[----:B------:R-:W1:Y:S01]  /*03f0*/  F2I.TRUNC.NTZ R21, R20 ;  /* 0x0000001400157305 */ /* 0x000e62000020f100 */
[----:B------:R-:W-:-:S04]  /*0400*/  IMAD R23, R23, UR8, R0 ;  /* 0x0000000817177c24 */ /* 0x000fc8000f8e0200 */
[----:B------:R-:W-:Y:S01]  /*0410*/  IMAD.WIDE R18, R23, 0x4, R10 ;  /* 0x0000000417127825 */ /* 0x000fe200078e020a */
[----:B-1----:R1:W-:Y:S05]  /*0420*/  STG.E desc[UR4][R12.64], R21 ;  /* 0x000000150c007986 */ /* 0x0023ea000c101904 */
[----:B------:R-:W2:Y:S04]  /*0430*/  LDG.E R18, desc[UR4][R18.64] ;  /* 0x0000000412127981 */ /* 0x000ea8000c1e1900 */
[----:B------:R-:W3:Y:S01]  /*0440*/  LDG.E R24, desc[UR4][R16.64+-0x4] ;  /* 0xfffffc0410187981 */ /* 0x000ee2000c1e1900 */
[----:B------:R-:W-:-:S02]  /*0450*/  I2FP.F32.S32 R26, R21 ;  /* 0x00000015001a7245 */ /* 0x000fc40000201400 */
[----:B------:R-:W-:-:S04]  /*0460*/  ISETP.GE.U32.AND P0, PT, R3, R9, PT ;  /* 0x000000090300720c */ /* 0x000fc80003f06070 */
[----:B------:R-:W-:-:S05]  /*0470*/  SEL R20, R9, R6, !P0 ;  /* 0x0000000609147207 */ /* 0x000fca0004000000 */
[----:B0-----:R-:W-:-:S04]  /*0480*/  IMAD.IADD R25, R3, 0x1, R20 ;  /* 0x0000000103197824 */ /* 0x001fc800078e0214 */
[----:B------:R-:W-:-:S04]  /*0490*/  IMAD R25, R25, UR8, R0 ;  /* 0x0000000819197c24 */ /* 0x000fc8000f8e0200 */
[----:B-1----:R-:W-:Y:S01]  /*04a0*/  IMAD.WIDE R20, R25, 0x4, R10 ;  /* 0x0000000419147825 */ /* 0x002fe200078e020a */
[----:B--2---:R-:W-:-:S05]  /*04b0*/  I2FP.F32.S32 R23, R18 ;  /* 0x0000001200177245 */ /* 0x004fca0000201400 */
[----:B---3--:R-:W-:-:S06]  /*04c0*/  FFMA R23, R23, R24, R26 ;  /* 0x0000001817177223 */ /* 0x008fcc000000001a */
[----:B------:R-:W0:Y:S02]  /*04d0*/  F2I.TRUNC.NTZ R23, R23 ;  /* 0x0000001700177305 */ /* 0x000e24000020f100 */
[----:B0-----:R0:W-:Y:S04]  /*04e0*/  STG.E desc[UR4][R12.64], R23 ;  /* 0x000000170c007986 */ /* 0x0011e8000c101904 */
[----:B------:R-:W2:Y:S04]  /*04f0*/  LDG.E R20, desc[UR4][R20.64] ;  /* 0x0000000414147981 */ /* 0x000ea8000c1e1900 */
[----:B------:R-:W3:Y:S01]  /*0500*/  LDG.E R19, desc[UR4][R16.64+-0x4] ;  /* 0xfffffc0410137981 */ /* 0x000ee2000c1e1900 */
[----:B------:R-:W-:-:S02]  /*0510*/  I2FP.F32.S32 R25, R23 ;  /* 0x0000001700197245 */ /* 0x000fc40000201400 */
[----:B------:R-:W-:Y:S01]  /*0520*/  IADD3 R7, PT, PT, R7, 0x2, RZ ;  /* 0x0000000207077810 */ /* 0x000fe20007ffe0ff */
[----:B------:R-:W-:-:S03]  /*0530*/  VIADD R2, R2, 0xfffffffe ;  /* 0xfffffffe02027836 */ /* 0x000fc60000000000 */
[----:B------:R-:W-:Y:S02]  /*0540*/  ISETP.GE.AND P0, PT, R7, UR8, PT ;  /* 0x0000000807007c0c */ /* 0x000fe4000bf06270 */
[----:B--2---:R-:W-:-:S05]  /*0550*/  I2FP.F32.S32 R18, R20 ;  /* 0x0000001400127245 */ /* 0x004fca0000201400 */
[----:B---3--:R-:W-:Y:S01]  /*0560*/  FFMA R25, R18, R19, R25 ;  /* 0x0000001312197223 */ /* 0x008fe20000000019 */
[----:B------:R-:W-:-:S05]  /*0570*/  SEL R18, R7, R2, !P0 ;  /* 0x0000000207127207 */ /* 0x000fca0004000000 */
[----:B------:R-:W1:Y:S01]  /*0580*/  F2I.TRUNC.NTZ R25, R25 ;  /* 0x0000001900197305 */ /* 0x000e62000020f100 */
[----:B------:R-:W-:-:S04]  /*0590*/  IMAD R19, R3, UR8, R18 ;  /* 0x0000000803137c24 */ /* 0x000fc8000f8e0212 */
[----:B------:R-:W-:Y:S01]  /*05a0*/  IMAD.WIDE R18, R19, 0x4, R10 ;  /* 0x0000000413127825 */ /* 0x000fe200078e020a */
[----:B-1----:R1:W-:Y:S05]  /*05b0*/  STG.E desc[UR4][R12.64], R25 ;  /* 0x000000190c007986 */ /* 0x0023ea000c101904 */
[----:B------:R-:W2:Y:S04]  /*05c0*/  LDG.E R18, desc[UR4][R18.64] ;  /* 0x0000000412127981 */ /* 0x000ea8000c1e1900 */
[----:B------:R-:W3:Y:S01]  /*05d0*/  LDG.E R21, desc[UR4][R16.64] ;  /* 0x0000000410157981 */ /* 0x000ee2000c1e1900 */
[----:B0-----:R-:W-:-:S02]  /*05e0*/  I2FP.F32.S32 R23, R25 ;  /* 0x0000001900177245 */ /* 0x001fc40000201400 */
[----:B------:R-:W-:Y:S02]  /*05f0*/  ISETP.GT.AND P0, PT, R0, R9, PT ;  /* 0x000000090000720c */ /* 0x000fe40003f04270 */
[----:B--2---:R-:W-:-:S05]  /*0600*/  I2FP.F32.S32 R20, R18 ;  /* 0x0000001200147245 */ /* 0x004fca0000201400 */
[----:B---3--:R-:W-:Y:S01]  /*0610*/  FFMA R24, R20, R21, R23 ;  /* 0x0000001514187223 */ /* 0x008fe20000000017 */
[----:B------:R-:W-:-:S03]  /*0620*/  SEL R20, R2, R7, P0 ;  /* 0x0000000702147207 */ /* 0x000fc60000000000 */
[----:B------:R-:W0:Y:S02]  /*0630*/  F2I.TRUNC.NTZ R27, R24 ;  /* 0x00000018001b7305 */ /* 0x000e24000020f100 */
[----:B------:R-:W-:-:S04]  /*0640*/  IMAD R21, R3, UR8, R20 ;  /* 0x0000000803157c24 */ /* 0x000fc8000f8e0214 */
[----:B------:R-:W-:Y:S01]  /*0650*/  IMAD.WIDE R20, R21, 0x4, R10 ;  /* 0x0000000415147825 */ /* 0x000fe200078e020a */
[----:B0-----:R0:W-:Y:S05]  /*0660*/  STG.E desc[UR4][R12.64], R27 ;  /* 0x0000001b0c007986 */ /* 0x0011ea000c101904 */
[----:B------:R-:W2:Y:S04]  /*0670*/  LDG.E R20, desc[UR4][R20.64] ;  /* 0x0000000414147981 */ /* 0x000ea8000c1e1900 */
[----:B------:R-:W3:Y:S01]  /*0680*/  LDG.E R19, desc[UR4][R16.64] ;  /* 0x0000000410137981 */ /* 0x000ee2000c1e1900 */
[----:B------:R-:W-:Y:S01]  /*0690*/  VIADD R22, R22, 0x2 ;  /* 0x0000000216167836 */ /* 0x000fe20000000000 */
[----:B-1----:R-:W-:-:S02]  /*06a0*/  I2FP.F32.S32 R25, R27 ;  /* 0x0000001b00197245 */ /* 0x002fc40000201400 */
[----:B------:R-:W-:Y:S02]  /*06b0*/  IADD3 R23, PT, PT, R6, -0x1, RZ ;  /* 0xffffffff06177810 */ /* 0x000fe40007ffe0ff */
[----:B------:R-:W-:Y:S02]  /*06c0*/  ISETP.GE.AND P0, PT, R22, UR6, PT ;  /* 0x0000000616007c0c */ /* 0x000fe4000bf06270 */
[----:B--2---:R-:W-:-:S05]  /*06d0*/  I2FP.F32.S32 R18, R20 ;  /* 0x0000001400127245 */ /* 0x004fca0000201400 */
[----:B---3--:R-:W-:Y:S01]  /*06e0*/  FFMA R25, R18, R19, R25 ;  /* 0x0000001312197223 */ /* 0x008fe20000000019 */
[----:B------:R-:W-:-:S05]  /*06f0*/  SEL R18, R8, R23, !P0 ;  /* 0x0000001708127207 */ /* 0x000fca0004000000 */
[----:B------:R-:W1:Y:S01]  /*0700*/  F2I.TRUNC.NTZ R25, R25 ;  /* 0x0000001900197305 */ /* 0x000e62000020f100 */
[----:B------:R-:W-:-:S04]  /*0710*/  IMAD.IADD R19, R3, 0x1, R18 ;  /* 0x0000000103137824 */ /* 0x000fc800078e0212 */
[----:B------:R-:W-:-:S04]  /*0720*/  IMAD R19, R19, UR8, R0 ;  /* 0x0000000813137c24 */ /* 0x000fc8000f8e0200 */
[----:B------:R-:W-:Y:S01]  /*0730*/  IMAD.WIDE R18, R19, 0x4, R10 ;  /* 0x0000000413127825 */ /* 0x000fe200078e020a */
[----:B-1----:R3:W-:Y:S05]  /*0740*/  STG.E desc[UR4][R12.64], R25 ;  /* 0x000000190c007986 */ /* 0x0027ea000c101904 */
[----:B------:R-:W2:Y:S04]  /*0750*/  LDG.E R18, desc[UR4][R18.64] ;  /* 0x0000000412127981 */ /* 0x000ea8000c1e1900 */
[----:B------:R-:W4:Y:S01]  /*0760*/  LDG.E R21, desc[UR4][R16.64] ;  /* 0x0000000410157981 */ /* 0x000f22000c1e1900 */
[----:B0-----:R-:W-:-:S02]  /*0770*/  I2FP.F32.S32 R27, R25 ;  /* 0x00000019001b7245 */ /* 0x001fc40000201400 */
[----:B------:R-:W-:Y:S02]  /*0780*/  ISETP.GT.U32.AND P0, PT, R3, R9, PT ;  /* 0x000000090300720c */ /* 0x000fe40003f04070 */
[----:B--2---:R-:W-:-:S05]  /*0790*/  I2FP.F32.S32 R20, R18 ;  /* 0x0000001200147245 */ /* 0x004fca0000201400 */
[----:B----4-:R-:W-:Y:S01]  /*07a0*/  FFMA R27, R20, R21, R27 ;  /* 0x00000015141b7223 */ /* 0x010fe2000000001b */
[----:B------:R-:W-:-:S05]  /*07b0*/  SEL R20, R23, R8, P0 ;  /* 0x0000000817147207 */ /* 0x000fca0000000000 */
[----:B------:R-:W0:Y:S01]  /*07c0*/  F2I.TRUNC.NTZ R27, R27 ;  /* 0x0000001b001b7305 */ /* 0x000e22000020f100 */
[----:B------:R-:W-:-:S04]  /*07d0*/  IMAD.IADD R9, R3, 0x1, R20 ;  /* 0x0000000103097824 */ /* 0x000fc800078e0214 */
[----:B------:R-:W-:-:S04]  /*07e0*/  IMAD R9, R9, UR8, R0 ;  /* 0x0000000809097c24 */ /* 0x000fc8000f8e0200 */
[----:B------:R-:W-:Y:S01]  /*07f0*/  IMAD.WIDE R20, R9, 0x4, R10 ;  /* 0x0000000409147825 */ /* 0x000fe200078e020a */
[----:B0-----:R3:W-:Y:S05]  /*0800*/  STG.E desc[UR4][R12.64], R27 ;  /* 0x0000001b0c007986 */ /* 0x0017ea000c101904 */
[----:B------:R-:W2:Y:S04]  /*0810*/  LDG.E R20, desc[UR4][R20.64] ;  /* 0x0000000414147981 */ /* 0x000ea8000c1e1900 */
[----:B------:R-:W4:Y:S01]  /*0820*/  LDG.E R16, desc[UR4][R16.64] ;  /* 0x0000000410107981 */ /* 0x000f22000c1e1900 */
[----:B------:R-:W-:-:S02]  /*0830*/  I2FP.F32.S32 R18, R27 ;  /* 0x0000001b00127245 */ /* 0x000fc40000201400 */
[----:B------:R-:W-:Y:S01]  /*0840*/  ISETP.NE.AND P0, PT, R8, R5, PT ;  /* 0x000000050800720c */ /* 0x000fe20003f05270 */
[----:B------:R-:W-:Y:S02]  /*0850*/  IMAD.MOV.U32 R23, RZ, RZ, R8 ;  /* 0x000000ffff177224 */ /* 0x000fe400078e0008 */
[----:B------:R-:W-:Y:S01]  /*0860*/  VIADD R6, R6, 0xfffffffe ;  /* 0xfffffffe06067836 */ /* 0x000fe20000000000 */
[----:B--2---:R-:W-:-:S05]  /*0870*/  I2FP.F32.S32 R9, R20 ;  /* 0x0000001400097245 */ /* 0x004fca0000201400 */
[----:B----4-:R-:W-:-:S04]  /*0880*/  FFMA R9, R9, R16, R18 ;  /* 0x0000001009097223 */ /* 0x010fc80000000012 */
[----:B------:R-:W0:Y:S01]  /*0890*/  F2I.TRUNC.NTZ R19, R9 ;  /* 0x0000000900137305 */ /* 0x000e22000020f100 */
[----:B------:R-:W-:-:S04]  /*08a0*/  IADD3 R18, PT, PT, R8, 0x2, RZ ;  /* 0x0000000208127810 */ /* 0x000fc80007ffe0ff */
[----:B------:R-:W-:Y:S01]  /*08b0*/  MOV R8, R18 ;  /* 0x0000001200087202 */ /* 0x000fe20000000f00 */
[----:B0-----:R3:W-:Y:S01]  /*08c0*/  STG.E desc[UR4][R12.64], R19 ;  /* 0x000000130c007986 */ /* 0x0017e2000c101904 */
[----:B------:R-:W-:Y:S05]  /*08d0*/  @P0 BRA `(.L_x_1) ;  /* 0xfffffff800540947 */ /* 0x000fea000383ffff */
[----:B------:R-:W-:-:S07]  /*08e0*/  VIADD R7, R23, 0x1 ;  /* 0x0000000117077836 */ /* 0x000fce0000000000 */
.L_x_0:
[----:B------:R-:W-:-:S04]  /*08f0*/  LOP3.LUT R4, R4, 0x1, RZ, 0xc0, !PT ;  /* 0x0000000104047812 */ /* 0x000fc800078ec0ff */
[----:B------:R-:W-:-:S13]  /*0900*/  ISETP.NE.U32.AND P0, PT, R4, 0x1, PT ;  /* 0x000000010400780c */ /* 0x000fda0003f05070 */
[----:B------:R-:W-:Y:S05]  /*0910*/  @P0 EXIT ;  /* 0x000000000000094d */ /* 0x000fea0003800000 */
[----:B------:R-:W1:Y:S01]  /*0920*/  LDC.64 R4, c[0x0][0x390] ;  /* 0x0000e400ff047b82 */ /* 0x000e620000000a00 */
[C---:B------:R-:W-:Y:S01]  /*0930*/  IMAD.IADD R2, R0.reuse, 0x1, R7 ;  /* 0x0000000100027824 */ /* 0x040fe200078e0207 */
[----:B------:R-:W-:Y:S01]  /*0940*/  IADD3 R15, PT, PT, R0, -R7, RZ ;  /* 0x80000007000f7210 */ /* 0x000fe20007ffe0ff */
[----:B------:R-:W2:Y:S03]  /*0950*/  LDCU UR6, c[0x0][0x39c] ;  /* 0x00007380ff0677ac */ /* 0x000ea60008000800 */
[----:B------:R-:W-:-:S04]  /*0960*/  ISETP.GE.AND P0, PT, R2, UR8, PT ;  /* 0x0000000802007c0c */ /* 0x000fc8000bf06270 */
[----:B------:R-:W-:-:S05]  /*0970*/  SEL R6, R2, R15, !P0 ;  /* 0x0000000f02067207 */ /* 0x000fca0004000000 */
[----:B------:R-:W-:-:S04]  /*0980*/  IMAD R9, R3, UR8, R6 ;  /* 0x0000000803097c24 */ /* 0x000fc8000f8e0206 */
[----:B------:R-:W-:-:S04]  /*0990*/  IMAD.WIDE R8, R9, 0x4, R10 ;  /* 0x0000000409087825 */ /* 0x000fc800078e020a */
[----:B-1----:R-:W-:Y:S02]  /*09a0*/  IMAD.WIDE R4, R7, 0x4, R4 ;  /* 0x0000000407047825 */ /* 0x002fe400078e0204 */
[----:B------:R-:W4:Y:S04]  /*09b0*/  LDG.E R8, desc[UR4][R8.64] ;  /* 0x0000000408087981 */ /* 0x000f28000c1e1900 */
[----:B------:R-:W5:Y:S01]  /*09c0*/  LDG.E R17, desc[UR4][R4.64+-0x4] ;  /* 0xfffffc0404117981 */ /* 0x000f62000c1e1900 */
[----:B0--3--:R-:W-:Y:S02]  /*09d0*/  I2FP.F32.S32 R19, R19 ;  /* 0x0000001300137245 */ /* 0x009fe40000201400 */
[----:B------:R-:W-:-:S04]  /*09e0*/  ISETP.GE.AND P0, PT, R0, R7, PT ;  /* 0x000000070000720c */ /* 0x000fc80003f06270 */
[----:B------:R-:W-:-:S05]  /*09f0*/  SEL R2, R2, R15, !P0 ;  /* 0x0000000f02027207 */ /* 0x000fca0004000000 */
[----:B------:R-:W-:-:S04]  /*0a00*/  IMAD R15, R3, UR8, R2 ;  /* 0x00000008030f7c24 */ /* 0x000fc8000f8e0202 */
[----:B------:R-:W-:Y:S01]  /*0a10*/  IMAD.WIDE R14, R15, 0x4, R10 ;  /* 0x000000040f0e7825 */ /* 0x000fe200078e020a */
[----:B----4-:R-:W-:-:S05]  /*0a20*/  I2FP.F32.S32 R6, R8 ;  /* 0x0000000800067245 */ /* 0x010fca0000201400 */
[----:B-----5:R-:W-:-:S04]  /*0a30*/  FFMA R6, R6, R17, R19 ;  /* 0x0000001106067223 */ /* 0x020fc80000000013 */
[----:B------:R-:W0:Y:S02]  /*0a40*/  F2I.TRUNC.NTZ R17, R6 ;  /* 0x0000000600117305 */ /* 0x000e24000020f100 */
[----:B0-----:R0:W-:Y:S04]  /*0a50*/  STG.E desc[UR4][R12.64], R17 ;  /* 0x000000110c007986 */ /* 0x0011e8000c101904 */
[----:B------:R-:W3:Y:S04]  /*0a60*/  LDG.E R14, desc[UR4][R14.64] ;  /* 0x000000040e0e7981 */ /* 0x000ee8000c1e1900 */
[----:B------:R-:W4:Y:S01]  /*0a70*/  LDG.E R9, desc[UR4][R4.64+-0x4] ;  /* 0xfffffc0404097981 */ /* 0x000f22000c1e1900 */
[--C-:B------:R-:W-:Y:S01]  /*0a80*/  IMAD.IADD R8, R3, 0x1, R7.reuse ;  /* 0x0000000103087824 */ /* 0x100fe200078e0207 */
[----:B------:R-:W-:Y:S01]  /*0a90*/  I2FP.F32.S32 R19, R17 ;  /* 0x0000001100137245 */ /* 0x000fe20000201400 */
[----:B------:R-:W-:-:S03]  /*0aa0*/  IMAD.MOV R16, RZ, RZ, -R7 ;  /* 0x000000ffff107224 */ /* 0x000fc600078e0a07 */
[----:B--2---:R-:W-:-:S04]  /*0ab0*/  ISETP.GE.AND P0, PT, R8, UR6, PT ;  /* 0x0000000608007c0c */ /* 0x004fc8000bf06270 */
[----:B------:R-:W-:Y:S02]  /*0ac0*/  SEL R6, R7, R16, !P0 ;  /* 0x0000001007067207 */ /* 0x000fe40004000000 */
[----:B---3--:R-:W-:-:S05]  /*0ad0*/  I2FP.F32.S32 R2, R14 ;  /* 0x0000000e00027245 */ /* 0x008fca0000201400 */
[----:B----4-:R-:W-:Y:S01]  /*0ae0*/  FFMA R2, R2, R9, R19 ;  /* 0x0000000902027223 */ /* 0x010fe20000000013 */
[----:B------:R-:W-:-:S03]  /*0af0*/  IADD3 R9, PT, PT, R3, R6, RZ ;  /* 0x0000000603097210 */ /* 0x000fc60007ffe0ff */
[----:B0-----:R-:W0:Y:S02]  /*0b00*/  F2I.TRUNC.NTZ R17, R2 ;  /* 0x0000000200117305 */ /* 0x001e24000020f100 */
[----:B------:R-:W-:-:S04]  /*0b10*/  IMAD R9, R9, UR8, R0 ;  /* 0x0000000809097c24 */ /* 0x000fc8000f8e0200 */
[----:B------:R-:W-:Y:S01]  /*0b20*/  IMAD.WIDE R8, R9, 0x4, R10 ;  /* 0x0000000409087825 */ /* 0x000fe200078e020a */
[----:B0-----:R-:W-:Y:S05]  /*0b30*/  STG.E desc[UR4][R12.64], R17 ;  /* 0x000000110c007986 */ /* 0x001fea000c101904 */
[----:B------:R-:W2:Y:S04]  /*0b40*/  LDG.E R8, desc[UR4][R8.64] ;  /* 0x0000000408087981 */ /* 0x000ea8000c1e1900 */
[----:B------:R-:W3:Y:S01]  /*0b50*/  LDG.E R15, desc[UR4][R4.64+-0x4] ;  /* 0xfffffc04040f7981 */ /* 0x000ee2000c1e1900 */
[----:B------:R-:W-:-:S02]  /*0b60*/  I2FP.F32.S32 R19, R17 ;  /* 0x0000001100137245 */ /* 0x000fc40000201400 */
[----:B------:R-:W-:-:S04]  /*0b70*/  ISETP.GE.U32.AND P0, PT, R3, R7, PT ;  /* 0x000000070300720c */ /* 0x000fc80003f06070 */
[----:B------:R-:W-:-:S05]  /*0b80*/  SEL R2, R7, R16, !P0 ;  /* 0x0000001007027207 */ /* 0x000fca0004000000 */
[----:B------:R-:W-:-:S04]  /*0b90*/  IMAD.IADD R3, R3, 0x1, R2 ;  /* 0x0000000103037824 */ /* 0x000fc800078e0202 */
[----:B------:R-:W-:-:S04]  /*0ba0*/  IMAD R3, R3, UR8, R0 ;  /* 0x0000000803037c24 */ /* 0x000fc8000f8e0200 */
[----:B------:R-:W-:Y:S01]  /*0bb0*/  IMAD.WIDE R10, R3, 0x4, R10 ;  /* 0x00000004030a7825 */ /* 0x000fe200078e020a */
[----:B--2---:R-:W-:-:S05]  /*0bc0*/  I2FP.F32.S32 R6, R8 ;  /* 0x0000000800067245 */ /* 0x004fca0000201400 */
[----:B---3--:R-:W-:-:S04]  /*0bd0*/  FFMA R6, R6, R15, R19 ;  /* 0x0000000f06067223 */ /* 0x008fc80000000013 */
[----:B------:R-:W0:Y:S02]  /*0be0*/  F2I.TRUNC.NTZ R7, R6 ;  /* 0x0000000600077305 */ /* 0x000e24000020f100 */
[----:B0-----:R-:W-:Y:S04]  /*0bf0*/  STG.E desc[UR4][R12.64], R7 ;  /* 0x000000070c007986 */ /* 0x001fe8000c101904 */
[----:B------:R-:W2:Y:S04]  /*0c00*/  LDG.E R10, desc[UR4][R10.64] ;  /* 0x000000040a0a7981 */ /* 0x000ea8000c1e1900 */
[----:B------:R-:W3:Y:S01]  /*0c10*/  LDG.E R5, desc[UR4][R4.64+-0x4] ;  /* 0xfffffc0404057981 */ /* 0x000ee2000c1e1900 */
[----:B------:R-:W-:-:S02]  /*0c20*/  I2FP.F32.S32 R3, R7 ;  /* 0x0000000700037245 */ /* 0x000fc40000201400 */
[----:B--2---:R-:W-:-:S05]  /*0c30*/  I2FP.F32.S32 R0, R10 ;  /* 0x0000000a00007245 */ /* 0x004fca0000201400 */
[----:B---3--:R-:W-:-:S04]  /*0c40*/  FFMA R0, R0, R5, R3 ;  /* 0x0000000500007223 */ /* 0x008fc80000000003 */
[----:B------:R-:W0:Y:S02]  /*0c50*/  F2I.TRUNC.NTZ R3, R0 ;  /* 0x0000000000037305 */ /* 0x000e24000020f100 */
[----:B0-----:R-:W-:Y:S01]  /*0c60*/  STG.E desc[UR4][R12.64], R3 ;  /* 0x000000030c007986 */ /* 0x001fe2000c101904 */
[----:B------:R-:W-:Y:S05]  /*0c70*/  EXIT ;  /* 0x000000000000794d */ /* 0x000fea0003800000 */
.L_x_2:
[----:B------:R-:W-:-:S00]  /*0c80*/  BRA `(.L_x_2) ;  /* 0xfffffffc00fc7947 */ /* 0x000fc0000383ffff */
[----:B------:R-:W-:-:S00]  /*0c90*/  NOP ;  /* 0x0000000000007918 */ /* 0x000fc00000000000 */
        /* <DEDUP_REMOVED lines=14> */
.L_x_4:


//--------------------- .text._Z14_copy_dr_to_dePiS_ii --------------------------
	.section	.text._Z14_copy_dr_to_dePiS_ii,"ax",@progbits
	.align	128
        .global         _Z14_copy_dr_to_dePiS_ii
        .type           _Z14_copy_dr_to_dePiS_ii,@function
        .size           _Z14_copy_dr_to_dePiS_ii,(.L_x_5 - _Z14_copy_dr_to_dePiS_ii)
        .other          _Z14_copy_dr_to_dePiS_ii,@"STO_CUDA_ENTRY STV_DEFAULT"
_Z14_copy_dr_to_dePiS_ii:
.text._Z14_copy_dr_to_dePiS_ii:
        /* <DEDUP_REMOVED lines=10> */
[----:B0-----:R-:W-:-:S02]  /*00a0*/  IMAD R0, R5, UR6, R0 ;  /* 0x0000000605007c24 */ /* 0x001fc4000f8e0200 */
[----:B--2---:R-:W-:-:S04]  /*00b0*/  IMAD R5, R7, UR7, R4 ;  /* 0x0000000707057c24 */ /* 0x004fc8000f8e0204 */
[----:B-1----:R-:W-:Y:S02]  /*00c0*/  IMAD R7, R5, UR8, R0 ;  /* 0x0000000805077c24 */ /* 0x002fe4000f8e0200 */
[----:B------:R-:W0:Y:S02]  /*00d0*/  LDC.64 R4, c[0x0][0x380] ;  /* 0x0000e000ff047b82 */ /* 0x000e240000000a00 */
[----:B----4-:R-:W-:-:S06]  /*00e0*/  IMAD.WIDE R2, R7, 0x4, R2 ;  /* 0x0000000407027825 */ /* 0x010fcc00078e0202 */
[----:B---3--:R-:W2:Y:S01]  /*00f0*/  LDG.E R3, desc[UR4][R2.64] ;  /* 0x0000000402037981 */ /* 0x008ea2000c1e1900 */
[----:B0-----:R-:W-:-:S05]  /*0100*/  IMAD.WIDE R4, R7, 0x4, R4 ;  /* 0x0000000407047825 */ /* 0x001fca00078e0204 */
[----:B--2---:R-:W-:Y:S01]  /*0110*/  STG.E desc[UR4][R4.64], R3 ;  /* 0x0000000304007986 */ /* 0x004fe2000c101904 */
[----:B------:R-:W-:Y:S05]  /*0120*/  EXIT ;  /* 0x000000000000794d */ /* 0x000fea0003800000 */
.L_x_3:
        /* <DEDUP_REMOVED lines=13> */
.L_x_5:


//--------------------- .nv.shared.reserved.0     --------------------------
	.section	.nv.shared.reserved.0,"aw",@nobits
	.weak		__nv_reservedSMEM_offset_0_alias
	.size		__nv_reservedSMEM_offset_0_alias, 0, 64
	.other		__nv_reservedSMEM_offset_0_alias,@"STO_CUDA_RESERVED_SHARED STV_DEFAULT"
__nv_reservedSMEM_offset_0_alias:
	.zero		0
	.zero		64


//--------------------- .nv.constant0._Z17_2Dstencil_globalPiS_Pfiii --------------------------
	.section	.nv.constant0._Z17_2Dstencil_globalPiS_Pfiii,"a",@progbits
	.sectionflags	@""
	.align	4
.nv.constant0._Z17_2Dstencil_globalPiS_Pfiii:
	.zero		932


//--------------------- .nv.constant0._Z14_copy_dr_to_dePiS_ii --------------------------
	.section	.nv.constant0._Z14_copy_dr_to_dePiS_ii,"a",@progbits
	.sectionflags	@""
	.align	4
.nv.constant0._Z14_copy_dr_to_dePiS_ii:
	.zero		920


//--------------------- SYMBOLS --------------------------

	.type		.nv.reservedSmem.offset0,@object
	.size		.nv.reservedSmem.offset0,0x4
